//
// Generated by NVIDIA NVVM Compiler
//
// Compiler Build ID: CL-36424714
// Cuda compilation tools, release 13.0, V13.0.88
// Based on NVVM 20.0.0
//

.version 9.0
.target sm_100
.address_size 64

	// .globl	_Z4scanPi
.extern .shared .align 16 .b8 partialSum[];

.visible .entry _Z4scanPi(
	.param .u64 .ptr .align 1 _Z4scanPi_param_0
)
{
	.reg .pred 	%p<4>;
	.reg .b32 	%r<19>;
	.reg .b64 	%rd<5>;

	ld.param.u64 	%rd2, [_Z4scanPi_param_0];
	cvta.to.global.u64 	%rd3, %rd2;
	mov.u32 	%r1, %tid.x;
	mul.wide.u32 	%rd4, %r1, 4;
	add.s64 	%rd1, %rd3, %rd4;
	ld.global.u32 	%r6, [%rd1];
	shl.b32 	%r7, %r1, 2;
	mov.u32 	%r8, partialSum;
	add.s32 	%r2, %r8, %r7;
	st.shared.u32 	[%r2], %r6;
	bar.sync 	0;
	mov.u32 	%r3, %ntid.x;
	setp.lt.u32 	%p1, %r3, 2;
	@%p1 bra 	$L__BB0_5;
	mov.b32 	%r18, 1;
$L__BB0_2:
	setp.lt.u32 	%p2, %r1, %r18;
	@%p2 bra 	$L__BB0_4;
	sub.s32 	%r10, %r1, %r18;
	shl.b32 	%r11, %r10, 2;
	add.s32 	%r13, %r8, %r11;
	ld.shared.u32 	%r14, [%r13];
	ld.shared.u32 	%r15, [%r2];
	add.s32 	%r16, %r15, %r14;
	st.shared.u32 	[%r2], %r16;
$L__BB0_4:
	shl.b32 	%r18, %r18, 1;
	setp.lt.u32 	%p3, %r18, %r3;
	@%p3 bra 	$L__BB0_2;
$L__BB0_5:
	ld.shared.u32 	%r17, [%r2];
	st.global.u32 	[%rd1], %r17;
	ret;

}


// ===== COMPILED SASS (sm_100) =====

	.target	sm_100

	.elftype	@"ET_EXEC"


//--------------------- .note.nv.tkinfo           --------------------------
	.section	.note.nv.tkinfo,"",@"SHT_NOTE"
	.sectionflags	@"SHF_NOTE_NV_TKINFO"
	.tkinfo
        /*0018*/ 	.word	0x00000002
        /*0030*/ 	.string	""
        /*0030*/ 	.string	"ptxas"
        /*0030*/ 	.string	"Cuda compilation tools, release 13.0, V13.0.88"
        /*0030*/ 	.string	"Build cuda_13.0.r13.0/compiler.36424714_0"
        /*0030*/ 	.string	"-arch sm_100 -m 64 "



//--------------------- .note.nv.cuinfo           --------------------------
	.section	.note.nv.cuinfo,"",@"SHT_NOTE"
	.sectionflags	@"SHF_NOTE_NV_CUINFO"
        /*0018*/ 	.short	0x0002
        /*001a*/ 	.short	0x0064
        /*001c*/ 	.short	0x0082
	.zero		2


//--------------------- .nv.info                  --------------------------
	.section	.nv.info,"",@"SHT_CUDA_INFO"
	.align	4


	//----- nvinfo : EIATTR_REGCOUNT
	.align		4
        /*0000*/ 	.byte	0x04, 0x2f
        /*0002*/ 	.short	(.L_1 - .L_0)
	.align		4
.L_0:
        /*0004*/ 	.word	index@(_Z4scanPi)
        /*0008*/ 	.word	0x0000000c


	//----- nvinfo : EIATTR_FRAME_SIZE
	.align		4
.L_1:
        /*000c*/ 	.byte	0x04, 0x11
        /*000e*/ 	.short	(.L_3 - .L_2)
	.align		4
.L_2:
        /*0010*/ 	.word	index@(_Z4scanPi)
        /*0014*/ 	.word	0x00000000


	//----- nvinfo : EIATTR_MIN_STACK_SIZE
	.align		4
.L_3:
        /*0018*/ 	.byte	0x04, 0x12
        /*001a*/ 	.short	(.L_5 - .L_4)
	.align		4
.L_4:
        /*001c*/ 	.word	index@(_Z4scanPi)
        /*0020*/ 	.word	0x00000000
.L_5:


//--------------------- .nv.compat                --------------------------
	.section	.nv.compat,"",@"SHT_CUDA_COMPAT_INFO"
	.align	4
        /*0000*/ 	.byte	0x02, 0x09, 0x00, 0x00, 0x02, 0x02, 0x01, 0x00, 0x02, 0x05, 0x05, 0x00, 0x03, 0x07, 0x01, 0x01
        /*0010*/ 	.byte	0x02, 0x03, 0x00, 0x00, 0x02, 0x06, 0x01, 0x00, 0x04, 0x0b, 0x08, 0x00, 0x09, 0x00, 0x00, 0x00
        /*0020*/ 	.byte	0x00, 0x00, 0x00, 0x00


//--------------------- .nv.info._Z4scanPi        --------------------------
	.section	.nv.info._Z4scanPi,"",@"SHT_CUDA_INFO"
	.sectionflags	@""
	.align	4


	//----- nvinfo : EIATTR_CUDA_API_VERSION
	.align		4
        /*0000*/ 	.byte	0x04, 0x37
        /*0002*/ 	.short	(.L_7 - .L_6)
.L_6:
        /*0004*/ 	.word	0x00000082


	//----- nvinfo : EIATTR_KPARAM_INFO
	.align		4
.L_7:
        /*0008*/ 	.byte	0x04, 0x17
        /*000a*/ 	.short	(.L_9 - .L_8)
.L_8:
        /*000c*/ 	.word	0x00000000
        /*0010*/ 	.short	0x0000
        /*0012*/ 	.short	0x0000
        /*0014*/ 	.byte	0x00, 0xf5, 0x21, 0x00


	//----- nvinfo : EIATTR_SPARSE_MMA_MASK
	.align		4
.L_9:
        /*0018*/ 	.byte	0x03, 0x50
        /*001a*/ 	.short	0x0000


	//----- nvinfo : EIATTR_MAXREG_COUNT
	.align		4
        /*001c*/ 	.byte	0x03, 0x1b
        /*001e*/ 	.short	0x00ff


	//----- nvinfo : EIATTR_NUM_BARRIERS
	.align		4
        /*0020*/ 	.byte	0x02, 0x4c
        /*0022*/ 	.byte	0x01
	.zero		1


	//----- nvinfo : EIATTR_MERCURY_ISA_VERSION
	.align		4
        /*0024*/ 	.byte	0x03, 0x5f
        /*0026*/ 	.short	0x0101


	//----- nvinfo : EIATTR_VRC_CTA_INIT_COUNT
	.align		4
        /*0028*/ 	.byte	0x02, 0x4a
	.zero		1
	.zero		1


	//----- nvinfo : EIATTR_EXIT_INSTR_OFFSETS
	.align		4
        /*002c*/ 	.byte	0x04, 0x1c
        /*002e*/ 	.short	(.L_11 - .L_10)


	//   ....[0]....
.L_10:
        /*0030*/ 	.word	0x000001c0


	//----- nvinfo : EIATTR_CBANK_PARAM_SIZE
	.align		4
.L_11:
        /*0034*/ 	.byte	0x03, 0x19
        /*0036*/ 	.short	0x0008


	//----- nvinfo : EIATTR_PARAM_CBANK
	.align		4
        /*0038*/ 	.byte	0x04, 0x0a
        /*003a*/ 	.short	(.L_13 - .L_12)
	.align		4
.L_12:
        /*003c*/ 	.word	index@(.nv.constant0._Z4scanPi)
        /*0040*/ 	.short	0x0380
        /*0042*/ 	.short	0x0008


	//----- nvinfo : EIATTR_SW_WAR
	.align		4
.L_13:
        /*0044*/ 	.byte	0x04, 0x36
        /*0046*/ 	.short	(.L_15 - .L_14)
.L_14:
        /*0048*/ 	.word	0x00000008
.L_15:


//--------------------- .nv.callgraph             --------------------------
	.section	.nv.callgraph,"",@"SHT_CUDA_CALLGRAPH"
	.align	4
	.sectionentsize	8
	.align		4
        /*0000*/ 	.word	0x00000000
	.align		4
        /*0004*/ 	.word	0xffffffff
	.align		4
        /*0008*/ 	.word	0x00000000
	.align		4
        /*000c*/ 	.word	0xfffffffe
	.align		4
        /*0010*/ 	.word	0x00000000
	.align		4
        /*0014*/ 	.word	0xfffffffd
	.align		4
        /*0018*/ 	.word	0x00000000
	.align		4
        /*001c*/ 	.word	0xfffffffc


//--------------------- .text._Z4scanPi           --------------------------
	.section	.text._Z4scanPi,"ax",@progbits
	.align	128
        .global         _Z4scanPi
        .type           _Z4scanPi,@function
        .size           _Z4scanPi,(.L_x_3 - _Z4scanPi)
        .other          _Z4scanPi,@"STO_CUDA_ENTRY STV_DEFAULT"
_Z4scanPi:
.text._Z4scanPi:
[----:B------:R-:W-:Y:S01]  /*0000*/  LDC R1, c[0x0][0x37c] ;  /* 0x0000df00ff017b82 */ /* 0x000fe20000000800 */
[----:B------:R-:W0:Y:S07]  /*0010*/  S2R R9, SR_TID.X ;  /* 0x0000000000097919 */ /* 0x000e2e0000002100 */
[----:B------:R-:W0:Y:S01]  /*0020*/  LDC.64 R2, c[0x0][0x380] ;  /* 0x0000e000ff027b82 */ /* 0x000e220000000a00 */
[----:B------:R-:W1:Y:S01]  /*0030*/  LDCU.64 UR6, c[0x0][0x358] ;  /* 0x00006b00ff0677ac */ /* 0x000e620008000a00 */
[----:B0-----:R-:W-:-:S05]  /*0040*/  IMAD.WIDE.U32 R2, R9, 0x4, R2 ;  /* 0x0000000409027825 */ /* 0x001fca00078e0002 */
[----:B-1----:R-:W2:Y:S01]  /*0050*/  LDG.E R0, desc[UR6][R2.64] ;  /* 0x0000000602007981 */ /* 0x002ea2000c1e1900 */
[----:B------:R-:W0:Y:S01]  /*0060*/  S2UR UR5, SR_CgaCtaId ;  /* 0x00000000000579c3 */ /* 0x000e220000008800 */
[----:B------:R-:W-:Y:S01]  /*0070*/  UMOV UR4, 0x400 ;  /* 0x0000040000047882 */ /* 0x000fe20000000000 */
[----:B------:R-:W1:Y:S02]  /*0080*/  LDCU UR8, c[0x0][0x360] ;  /* 0x00006c00ff0877ac */ /* 0x000e640008000800 */
[----:B-1----:R-:W-:Y:S02]  /*0090*/  UISETP.GE.U32.AND UP0, UPT, UR8, 0x2, UPT ;  /* 0x000000020800788c */ /* 0x002fe4000bf06070 */
[----:B0-----:R-:W-:-:S06]  /*00a0*/  ULEA UR4, UR5, UR4, 0x18 ;  /* 0x0000000405047291 */ /* 0x001fcc000f8ec0ff */
[----:B------:R-:W-:-:S05]  /*00b0*/  LEA R5, R9, UR4, 0x2 ;  /* 0x0000000409057c11 */ /* 0x000fca000f8e10ff */
[----:B--2---:R0:W-:Y:S01]  /*00c0*/  STS [R5], R0 ;  /* 0x0000000005007388 */ /* 0x0041e20000000800 */
[----:B------:R-:W-:Y:S06]  /*00d0*/  BAR.SYNC.DEFER_BLOCKING 0x0 ;  /* 0x0000000000007b1d */ /* 0x000fec0000010000 */
[----:B------:R-:W-:Y:S05]  /*00e0*/  BRA.U !UP0, `(.L_x_0) ;  /* 0x00000001082c7547 */ /* 0x000fea000b800000 */
[----:B------:R-:W-:-:S05]  /*00f0*/  UMOV UR5, 0x1 ;  /* 0x0000000100057882 */ /* 0x000fca0000000000 */
.L_x_1:
[----:B------:R-:W-:-:S13]  /*0100*/  ISETP.GE.U32.AND P0, PT, R9, UR5, PT ;  /* 0x0000000509007c0c */ /* 0x000fda000bf06070 */
[----:B0-----:R-:W-:Y:S01]  /*0110*/  @P0 VIADD R0, R9, -UR5 ;  /* 0x8000000509000c36 */ /* 0x001fe20008000000 */
[----:B------:R-:W-:Y:S01]  /*0120*/  @P0 LDS R7, [R5] ;  /* 0x0000000005070984 */ /* 0x000fe20000000800 */
[----:B------:R-:W-:-:S03]  /*0130*/  USHF.L.U32 UR5, UR5, 0x1, URZ ;  /* 0x0000000105057899 */ /* 0x000fc600080006ff */
[----:B------:R-:W-:Y:S01]  /*0140*/  @P0 LEA R0, R0, UR4, 0x2 ;  /* 0x0000000400000c11 */ /* 0x000fe2000f8e10ff */
[----:B------:R-:W-:-:S05]  /*0150*/  UISETP.GE.U32.AND UP0, UPT, UR5, UR8, UPT ;  /* 0x000000080500728c */ /* 0x000fca000bf06070 */
[----:B------:R-:W0:Y:S02]  /*0160*/  @P0 LDS R0, [R0] ;  /* 0x0000000000000984 */ /* 0x000e240000000800 */
[----:B01----:R-:W-:-:S05]  /*0170*/  @P0 IMAD.IADD R4, R0, 0x1, R7 ;  /* 0x0000000100040824 */ /* 0x003fca00078e0207 */
[----:B------:R1:W-:Y:S01]  /*0180*/  @P0 STS [R5], R4 ;  /* 0x0000000405000388 */ /* 0x0003e20000000800 */
[----:B------:R-:W-:Y:S05]  /*0190*/  BRA.U !UP0, `(.L_x_1) ;  /* 0xfffffffd08d87547 */ /* 0x000fea000b83ffff */
.L_x_0:
[----:B01----:R-:W0:Y:S04]  /*01a0*/  LDS R5, [R5] ;  /* 0x0000000005057984 */ /* 0x003e280000000800 */
[----:B0-----:R-:W-:Y:S01]  /*01b0*/  STG.E desc[UR6][R2.64], R5 ;  /* 0x0000000502007986 */ /* 0x001fe2000c101906 */
[----:B------:R-:W-:Y:S05]  /*01c0*/  EXIT ;  /* 0x000000000000794d */ /* 0x000fea0003800000 */
.L_x_2:
[----:B------:R-:W-:-:S00]  /*01d0*/  BRA `(.L_x_2) ;  /* 0xfffffffc00fc7947 */ /* 0x000fc0000383ffff */
[----:B------:R-:W-:-:S00]  /*01e0*/  NOP ;  /* 0x0000000000007918 */ /* 0x000fc00000000000 */
        /* <DEDUP_REMOVED lines=9> */
.L_x_3:


//--------------------- .nv.shared._Z4scanPi      --------------------------
	.section	.nv.shared._Z4scanPi,"aw",@nobits
	.sectionflags	@""
	.align	16
	.zero		1024


//--------------------- .nv.shared.reserved.0     --------------------------
	.section	.nv.shared.reserved.0,"aw",@nobits
	.weak		__nv_reservedSMEM_offset_0_alias
	.size		__nv_reservedSMEM_offset_0_alias, 0, 64
	.other		__nv_reservedSMEM_offset_0_alias,@"STO_CUDA_RESERVED_SHARED STV_DEFAULT"
__nv_reservedSMEM_offset_0_alias:
	.zero		0
	.zero		64


//--------------------- .nv.constant0._Z4scanPi   --------------------------
	.section	.nv.constant0._Z4scanPi,"a",@progbits
	.sectionflags	@""
	.align	4
.nv.constant0._Z4scanPi:
	.zero		904


//--------------------- SYMBOLS --------------------------

	.type		.nv.reservedSmem.offset0,@object
	.size		.nv.reservedSmem.offset0,0x4
	.type		.nv.reservedSmem.cap,@object
	.size		.nv.reservedSmem.cap,0x4
